//
// Generated by NVIDIA NVVM Compiler
//
// Compiler Build ID: CL-36424714
// Cuda compilation tools, release 13.0, V13.0.88
// Based on NVVM 20.0.0
//

.version 9.0
.target sm_100
.address_size 64

	// .globl	_Z9VectorAddPfS_S_i

.visible .entry _Z9VectorAddPfS_S_i(
	.param .u64 .ptr .align 1 _Z9VectorAddPfS_S_i_param_0,
	.param .u64 .ptr .align 1 _Z9VectorAddPfS_S_i_param_1,
	.param .u64 .ptr .align 1 _Z9VectorAddPfS_S_i_param_2,
	.param .u32 _Z9VectorAddPfS_S_i_param_3
)
{
	.reg .pred 	%p<2>;
	.reg .b32 	%r<3>;
	.reg .b32 	%f<4>;
	.reg .b64 	%rd<11>;

	ld.param.u64 	%rd1, [_Z9VectorAddPfS_S_i_param_0];
	ld.param.u64 	%rd2, [_Z9VectorAddPfS_S_i_param_1];
	ld.param.u64 	%rd3, [_Z9VectorAddPfS_S_i_param_2];
	ld.param.u32 	%r2, [_Z9VectorAddPfS_S_i_param_3];
	mov.u32 	%r1, %tid.x;
	setp.ge.s32 	%p1, %r1, %r2;
	@%p1 bra 	$L__BB0_2;
	cvta.to.global.u64 	%rd4, %rd1;
	cvta.to.global.u64 	%rd5, %rd2;
	cvta.to.global.u64 	%rd6, %rd3;
	mul.wide.u32 	%rd7, %r1, 4;
	add.s64 	%rd8, %rd4, %rd7;
	ld.global.f32 	%f1, [%rd8];
	add.s64 	%rd9, %rd5, %rd7;
	ld.global.f32 	%f2, [%rd9];
	add.f32 	%f3, %f1, %f2;
	add.s64 	%rd10, %rd6, %rd7;
	st.global.f32 	[%rd10], %f3;
$L__BB0_2:
	ret;

}


// ===== COMPILED SASS (sm_100) =====

	.target	sm_100

	.elftype	@"ET_EXEC"


//--------------------- .note.nv.tkinfo           --------------------------
	.section	.note.nv.tkinfo,"",@"SHT_NOTE"
	.sectionflags	@"SHF_NOTE_NV_TKINFO"
	.tkinfo
        /*0018*/ 	.word	0x00000002
        /*0030*/ 	.string	""
        /*0030*/ 	.string	"ptxas"
        /*0030*/ 	.string	"Cuda compilation tools, release 13.0, V13.0.88"
        /*0030*/ 	.string	"Build cuda_13.0.r13.0/compiler.36424714_0"
        /*0030*/ 	.string	"-arch sm_100 -m 64 "



//--------------------- .note.nv.cuinfo           --------------------------
	.section	.note.nv.cuinfo,"",@"SHT_NOTE"
	.sectionflags	@"SHF_NOTE_NV_CUINFO"
        /*0018*/ 	.short	0x0002
        /*001a*/ 	.short	0x0064
        /*001c*/ 	.short	0x0082
	.zero		2


//--------------------- .nv.info                  --------------------------
	.section	.nv.info,"",@"SHT_CUDA_INFO"
	.align	4


	//----- nvinfo : EIATTR_REGCOUNT
	.align		4
        /*0000*/ 	.byte	0x04, 0x2f
        /*0002*/ 	.short	(.L_1 - .L_0)
	.align		4
.L_0:
        /*0004*/ 	.word	index@(_Z9VectorAddPfS_S_i)
        /*0008*/ 	.word	0x0000000c


	//----- nvinfo : EIATTR_FRAME_SIZE
	.align		4
.L_1:
        /*000c*/ 	.byte	0x04, 0x11
        /*000e*/ 	.short	(.L_3 - .L_2)
	.align		4
.L_2:
        /*0010*/ 	.word	index@(_Z9VectorAddPfS_S_i)
        /*0014*/ 	.word	0x00000000


	//----- nvinfo : EIATTR_MIN_STACK_SIZE
	.align		4
.L_3:
        /*0018*/ 	.byte	0x04, 0x12
        /*001a*/ 	.short	(.L_5 - .L_4)
	.align		4
.L_4:
        /*001c*/ 	.word	index@(_Z9VectorAddPfS_S_i)
        /*0020*/ 	.word	0x00000000
.L_5:


//--------------------- .nv.compat                --------------------------
	.section	.nv.compat,"",@"SHT_CUDA_COMPAT_INFO"
	.align	4
        /*0000*/ 	.byte	0x02, 0x09, 0x00, 0x00, 0x02, 0x02, 0x01, 0x00, 0x02, 0x05, 0x05, 0x00, 0x03, 0x07, 0x01, 0x01
        /*0010*/ 	.byte	0x02, 0x03, 0x00, 0x00, 0x02, 0x06, 0x01, 0x00, 0x04, 0x0b, 0x08, 0x00, 0x09, 0x00, 0x00, 0x00
        /*0020*/ 	.byte	0x00, 0x00, 0x00, 0x00


//--------------------- .nv.info._Z9VectorAddPfS_S_i --------------------------
	.section	.nv.info._Z9VectorAddPfS_S_i,"",@"SHT_CUDA_INFO"
	.sectionflags	@""
	.align	4


	//----- nvinfo : EIATTR_CUDA_API_VERSION
	.align		4
        /*0000*/ 	.byte	0x04, 0x37
        /*0002*/ 	.short	(.L_7 - .L_6)
.L_6:
        /*0004*/ 	.word	0x00000082


	//----- nvinfo : EIATTR_KPARAM_INFO
	.align		4
.L_7:
        /*0008*/ 	.byte	0x04, 0x17
        /*000a*/ 	.short	(.L_9 - .L_8)
.L_8:
        /*000c*/ 	.word	0x00000000
        /*0010*/ 	.short	0x0003
        /*0012*/ 	.short	0x0018
        /*0014*/ 	.byte	0x00, 0xf0, 0x11, 0x00


	//----- nvinfo : EIATTR_KPARAM_INFO
	.align		4
.L_9:
        /*0018*/ 	.byte	0x04, 0x17
        /*001a*/ 	.short	(.L_11 - .L_10)
.L_10:
        /*001c*/ 	.word	0x00000000
        /*0020*/ 	.short	0x0002
        /*0022*/ 	.short	0x0010
        /*0024*/ 	.byte	0x00, 0xf5, 0x21, 0x00


	//----- nvinfo : EIATTR_KPARAM_INFO
	.align		4
.L_11:
        /*0028*/ 	.byte	0x04, 0x17
        /*002a*/ 	.short	(.L_13 - .L_12)
.L_12:
        /*002c*/ 	.word	0x00000000
        /*0030*/ 	.short	0x0001
        /*0032*/ 	.short	0x0008
        /*0034*/ 	.byte	0x00, 0xf5, 0x21, 0x00


	//----- nvinfo : EIATTR_KPARAM_INFO
	.align		4
.L_13:
        /*0038*/ 	.byte	0x04, 0x17
        /*003a*/ 	.short	(.L_15 - .L_14)
.L_14:
        /*003c*/ 	.word	0x00000000
        /*0040*/ 	.short	0x0000
        /*0042*/ 	.short	0x0000
        /*0044*/ 	.byte	0x00, 0xf5, 0x21, 0x00


	//----- nvinfo : EIATTR_SPARSE_MMA_MASK
	.align		4
.L_15:
        /*0048*/ 	.byte	0x03, 0x50
        /*004a*/ 	.short	0x0000


	//----- nvinfo : EIATTR_MAXREG_COUNT
	.align		4
        /*004c*/ 	.byte	0x03, 0x1b
        /*004e*/ 	.short	0x00ff


	//----- nvinfo : EIATTR_MERCURY_ISA_VERSION
	.align		4
        /*0050*/ 	.byte	0x03, 0x5f
        /*0052*/ 	.short	0x0101


	//----- nvinfo : EIATTR_VRC_CTA_INIT_COUNT
	.align		4
        /*0054*/ 	.byte	0x02, 0x4a
	.zero		1
	.zero		1


	//----- nvinfo : EIATTR_EXIT_INSTR_OFFSETS
	.align		4
        /*0058*/ 	.byte	0x04, 0x1c
        /*005a*/ 	.short	(.L_17 - .L_16)


	//   ....[0]....
.L_16:
        /*005c*/ 	.word	0x00000040


	//   ....[1]....
        /*0060*/ 	.word	0x00000100


	//----- nvinfo : EIATTR_CBANK_PARAM_SIZE
	.align		4
.L_17:
        /*0064*/ 	.byte	0x03, 0x19
        /*0066*/ 	.short	0x001c


	//----- nvinfo : EIATTR_PARAM_CBANK
	.align		4
        /*0068*/ 	.byte	0x04, 0x0a
        /*006a*/ 	.short	(.L_19 - .L_18)
	.align		4
.L_18:
        /*006c*/ 	.word	index@(.nv.constant0._Z9VectorAddPfS_S_i)
        /*0070*/ 	.short	0x0380
        /*0072*/ 	.short	0x001c


	//----- nvinfo : EIATTR_SW_WAR
	.align		4
.L_19:
        /*0074*/ 	.byte	0x04, 0x36
        /*0076*/ 	.short	(.L_21 - .L_20)
.L_20:
        /*0078*/ 	.word	0x00000008
.L_21:


//--------------------- .nv.callgraph             --------------------------
	.section	.nv.callgraph,"",@"SHT_CUDA_CALLGRAPH"
	.align	4
	.sectionentsize	8
	.align		4
        /*0000*/ 	.word	0x00000000
	.align		4
        /*0004*/ 	.word	0xffffffff
	.align		4
        /*0008*/ 	.word	0x00000000
	.align		4
        /*000c*/ 	.word	0xfffffffe
	.align		4
        /*0010*/ 	.word	0x00000000
	.align		4
        /*0014*/ 	.word	0xfffffffd
	.align		4
        /*0018*/ 	.word	0x00000000
	.align		4
        /*001c*/ 	.word	0xfffffffc


//--------------------- .text._Z9VectorAddPfS_S_i --------------------------
	.section	.text._Z9VectorAddPfS_S_i,"ax",@progbits
	.align	128
        .global         _Z9VectorAddPfS_S_i
        .type           _Z9VectorAddPfS_S_i,@function
        .size           _Z9VectorAddPfS_S_i,(.L_x_1 - _Z9VectorAddPfS_S_i)
        .other          _Z9VectorAddPfS_S_i,@"STO_CUDA_ENTRY STV_DEFAULT"
_Z9VectorAddPfS_S_i:
.text._Z9VectorAddPfS_S_i:
[----:B------:R-:W-:Y:S01]  /*0000*/  LDC R1, c[0x0][0x37c] ;  /* 0x0000df00ff017b82 */ /* 0x000fe20000000800 */
[----:B------:R-:W0:Y:S01]  /*0010*/  S2R R9, SR_TID.X ;  /* 0x0000000000097919 */ /* 0x000e220000002100 */
[----:B------:R-:W0:Y:S02]  /*0020*/  LDCU UR4, c[0x0][0x398] ;  /* 0x00007300ff0477ac */ /* 0x000e240008000800 */
[----:B0-----:R-:W-:-:S13]  /*0030*/  ISETP.GE.AND P0, PT, R9, UR4, PT ;  /* 0x0000000409007c0c */ /* 0x001fda000bf06270 */
[----:B------:R-:W-:Y:S05]  /*0040*/  @P0 EXIT ;  /* 0x000000000000094d */ /* 0x000fea0003800000 */
[----:B------:R-:W0:Y:S01]  /*0050*/  LDC.64 R2, c[0x0][0x380] ;  /* 0x0000e000ff027b82 */ /* 0x000e220000000a00 */
[----:B------:R-:W1:Y:S07]  /*0060*/  LDCU.64 UR4, c[0x0][0x358] ;  /* 0x00006b00ff0477ac */ /* 0x000e6e0008000a00 */
[----:B------:R-:W2:Y:S08]  /*0070*/  LDC.64 R4, c[0x0][0x388] ;  /* 0x0000e200ff047b82 */ /* 0x000eb00000000a00 */
[----:B------:R-:W3:Y:S01]  /*0080*/  LDC.64 R6, c[0x0][0x390] ;  /* 0x0000e400ff067b82 */ /* 0x000ee20000000a00 */
[----:B0-----:R-:W-:-:S06]  /*0090*/  IMAD.WIDE.U32 R2, R9, 0x4, R2 ;  /* 0x0000000409027825 */ /* 0x001fcc00078e0002 */
[----:B-1----:R-:W4:Y:S01]  /*00a0*/  LDG.E R2, desc[UR4][R2.64] ;  /* 0x0000000402027981 */ /* 0x002f22000c1e1900 */
[----:B--2---:R-:W-:-:S06]  /*00b0*/  IMAD.WIDE.U32 R4, R9, 0x4, R4 ;  /* 0x0000000409047825 */ /* 0x004fcc00078e0004 */
[----:B------:R-:W4:Y:S01]  /*00c0*/  LDG.E R5, desc[UR4][R4.64] ;  /* 0x0000000404057981 */ /* 0x000f22000c1e1900 */
[----:B---3--:R-:W-:-:S04]  /*00d0*/  IMAD.WIDE.U32 R6, R9, 0x4, R6 ;  /* 0x0000000409067825 */ /* 0x008fc800078e0006 */
[----:B----4-:R-:W-:-:S05]  /*00e0*/  FADD R9, R2, R5 ;  /* 0x0000000502097221 */ /* 0x010fca0000000000 */
[----:B------:R-:W-:Y:S01]  /*00f0*/  STG.E desc[UR4][R6.64], R9 ;  /* 0x0000000906007986 */ /* 0x000fe2000c101904 */
[----:B------:R-:W-:Y:S05]  /*0100*/  EXIT ;  /* 0x000000000000794d */ /* 0x000fea0003800000 */
.L_x_0:
[----:B------:R-:W-:-:S00]  /*0110*/  BRA `(.L_x_0) ;  /* 0xfffffffc00fc7947 */ /* 0x000fc0000383ffff */
[----:B------:R-:W-:-:S00]  /*0120*/  NOP ;  /* 0x0000000000007918 */ /* 0x000fc00000000000 */
        /* <DEDUP_REMOVED lines=13> */
.L_x_1:


//--------------------- .nv.shared.reserved.0     --------------------------
	.section	.nv.shared.reserved.0,"aw",@nobits
	.weak		__nv_reservedSMEM_offset_0_alias
	.size		__nv_reservedSMEM_offset_0_alias, 0, 64
	.other		__nv_reservedSMEM_offset_0_alias,@"STO_CUDA_RESERVED_SHARED STV_DEFAULT"
__nv_reservedSMEM_offset_0_alias:
	.zero		0
	.zero		64


//--------------------- .nv.constant0._Z9VectorAddPfS_S_i --------------------------
	.section	.nv.constant0._Z9VectorAddPfS_S_i,"a",@progbits
	.sectionflags	@""
	.align	4
.nv.constant0._Z9VectorAddPfS_S_i:
	.zero		924


//--------------------- SYMBOLS --------------------------

	.type		.nv.reservedSmem.offset0,@object
	.size		.nv.reservedSmem.offset0,0x4
